//
// Generated by NVIDIA NVVM Compiler
//
// Compiler Build ID: CL-36424714
// Cuda compilation tools, release 13.0, V13.0.88
// Based on NVVM 20.0.0
//

.version 9.0
.target sm_100
.address_size 64

	// .globl	_Z15kernelMulMatrizPiiiS_iiS_i

.visible .entry _Z15kernelMulMatrizPiiiS_iiS_i(
	.param .u64 .ptr .align 1 _Z15kernelMulMatrizPiiiS_iiS_i_param_0,
	.param .u32 _Z15kernelMulMatrizPiiiS_iiS_i_param_1,
	.param .u32 _Z15kernelMulMatrizPiiiS_iiS_i_param_2,
	.param .u64 .ptr .align 1 _Z15kernelMulMatrizPiiiS_iiS_i_param_3,
	.param .u32 _Z15kernelMulMatrizPiiiS_iiS_i_param_4,
	.param .u32 _Z15kernelMulMatrizPiiiS_iiS_i_param_5,
	.param .u64 .ptr .align 1 _Z15kernelMulMatrizPiiiS_iiS_i_param_6,
	.param .u32 _Z15kernelMulMatrizPiiiS_iiS_i_param_7
)
{
	.reg .pred 	%p<13>;
	.reg .b32 	%r<162>;
	.reg .b64 	%rd<43>;

	ld.param.u64 	%rd11, [_Z15kernelMulMatrizPiiiS_iiS_i_param_0];
	ld.param.u32 	%r41, [_Z15kernelMulMatrizPiiiS_iiS_i_param_1];
	ld.param.u32 	%r38, [_Z15kernelMulMatrizPiiiS_iiS_i_param_2];
	ld.param.u64 	%rd12, [_Z15kernelMulMatrizPiiiS_iiS_i_param_3];
	ld.param.u32 	%r42, [_Z15kernelMulMatrizPiiiS_iiS_i_param_4];
	ld.param.u32 	%r39, [_Z15kernelMulMatrizPiiiS_iiS_i_param_5];
	ld.param.u64 	%rd10, [_Z15kernelMulMatrizPiiiS_iiS_i_param_6];
	ld.param.u32 	%r40, [_Z15kernelMulMatrizPiiiS_iiS_i_param_7];
	cvta.to.global.u64 	%rd1, %rd12;
	cvta.to.global.u64 	%rd2, %rd11;
	mov.u32 	%r44, %ntid.x;
	mov.u32 	%r45, %ctaid.x;
	mov.u32 	%r46, %tid.x;
	mad.lo.s32 	%r1, %r44, %r45, %r46;
	mov.u32 	%r47, %ntid.y;
	mov.u32 	%r48, %ctaid.y;
	mov.u32 	%r49, %tid.y;
	mad.lo.s32 	%r50, %r47, %r48, %r49;
	setp.ge.s32 	%p1, %r1, %r41;
	setp.ge.s32 	%p2, %r50, %r42;
	or.pred  	%p3, %p1, %p2;
	@%p3 bra 	$L__BB0_15;
	mul.lo.s32 	%r3, %r38, %r1;
	mul.lo.s32 	%r4, %r39, %r50;
	setp.lt.s32 	%p4, %r39, 1;
	mov.b32 	%r161, 0;
	@%p4 bra 	$L__BB0_14;
	and.b32  	%r5, %r39, 15;
	setp.lt.u32 	%p5, %r39, 16;
	mov.b32 	%r153, 0;
	mov.u32 	%r161, %r153;
	@%p5 bra 	$L__BB0_5;
	and.b32  	%r153, %r39, 2147483632;
	neg.s32 	%r147, %r153;
	add.s64 	%rd3, %rd2, 32;
	mul.wide.u32 	%rd13, %r4, 4;
	add.s64 	%rd14, %rd13, %rd1;
	add.s64 	%rd41, %rd14, 32;
	mov.b32 	%r161, 0;
	mov.u32 	%r146, %r3;
$L__BB0_4:
	.pragma "nounroll";
	mul.wide.s32 	%rd15, %r146, 4;
	add.s64 	%rd16, %rd3, %rd15;
	ld.global.u32 	%r55, [%rd16+-32];
	ld.global.u32 	%r56, [%rd41+-32];
	mad.lo.s32 	%r57, %r56, %r55, %r161;
	ld.global.u32 	%r58, [%rd16+-28];
	ld.global.u32 	%r59, [%rd41+-28];
	mad.lo.s32 	%r60, %r59, %r58, %r57;
	ld.global.u32 	%r61, [%rd16+-24];
	ld.global.u32 	%r62, [%rd41+-24];
	mad.lo.s32 	%r63, %r62, %r61, %r60;
	ld.global.u32 	%r64, [%rd16+-20];
	ld.global.u32 	%r65, [%rd41+-20];
	mad.lo.s32 	%r66, %r65, %r64, %r63;
	ld.global.u32 	%r67, [%rd16+-16];
	ld.global.u32 	%r68, [%rd41+-16];
	mad.lo.s32 	%r69, %r68, %r67, %r66;
	ld.global.u32 	%r70, [%rd16+-12];
	ld.global.u32 	%r71, [%rd41+-12];
	mad.lo.s32 	%r72, %r71, %r70, %r69;
	ld.global.u32 	%r73, [%rd16+-8];
	ld.global.u32 	%r74, [%rd41+-8];
	mad.lo.s32 	%r75, %r74, %r73, %r72;
	ld.global.u32 	%r76, [%rd16+-4];
	ld.global.u32 	%r77, [%rd41+-4];
	mad.lo.s32 	%r78, %r77, %r76, %r75;
	ld.global.u32 	%r79, [%rd16];
	ld.global.u32 	%r80, [%rd41];
	mad.lo.s32 	%r81, %r80, %r79, %r78;
	ld.global.u32 	%r82, [%rd16+4];
	ld.global.u32 	%r83, [%rd41+4];
	mad.lo.s32 	%r84, %r83, %r82, %r81;
	ld.global.u32 	%r85, [%rd16+8];
	ld.global.u32 	%r86, [%rd41+8];
	mad.lo.s32 	%r87, %r86, %r85, %r84;
	ld.global.u32 	%r88, [%rd16+12];
	ld.global.u32 	%r89, [%rd41+12];
	mad.lo.s32 	%r90, %r89, %r88, %r87;
	ld.global.u32 	%r91, [%rd16+16];
	ld.global.u32 	%r92, [%rd41+16];
	mad.lo.s32 	%r93, %r92, %r91, %r90;
	ld.global.u32 	%r94, [%rd16+20];
	ld.global.u32 	%r95, [%rd41+20];
	mad.lo.s32 	%r96, %r95, %r94, %r93;
	ld.global.u32 	%r97, [%rd16+24];
	ld.global.u32 	%r98, [%rd41+24];
	mad.lo.s32 	%r99, %r98, %r97, %r96;
	ld.global.u32 	%r100, [%rd16+28];
	ld.global.u32 	%r101, [%rd41+28];
	mad.lo.s32 	%r161, %r101, %r100, %r99;
	add.s32 	%r147, %r147, 16;
	add.s32 	%r146, %r146, 16;
	add.s64 	%rd41, %rd41, 64;
	setp.ne.s32 	%p6, %r147, 0;
	@%p6 bra 	$L__BB0_4;
$L__BB0_5:
	setp.eq.s32 	%p7, %r5, 0;
	@%p7 bra 	$L__BB0_14;
	and.b32  	%r17, %r39, 7;
	setp.lt.u32 	%p8, %r5, 8;
	@%p8 bra 	$L__BB0_8;
	add.s32 	%r103, %r153, %r3;
	mul.wide.s32 	%rd17, %r103, 4;
	add.s64 	%rd18, %rd2, %rd17;
	ld.global.u32 	%r104, [%rd18];
	add.s32 	%r105, %r153, %r4;
	mul.wide.u32 	%rd19, %r105, 4;
	add.s64 	%rd20, %rd1, %rd19;
	ld.global.u32 	%r106, [%rd20];
	mad.lo.s32 	%r107, %r106, %r104, %r161;
	ld.global.u32 	%r108, [%rd18+4];
	cvt.u64.u32 	%rd21, %r4;
	cvt.u64.u32 	%rd22, %r153;
	add.s64 	%rd23, %rd22, %rd21;
	shl.b64 	%rd24, %rd23, 2;
	add.s64 	%rd25, %rd1, %rd24;
	ld.global.u32 	%r109, [%rd25+4];
	mad.lo.s32 	%r110, %r109, %r108, %r107;
	ld.global.u32 	%r111, [%rd18+8];
	ld.global.u32 	%r112, [%rd25+8];
	mad.lo.s32 	%r113, %r112, %r111, %r110;
	ld.global.u32 	%r114, [%rd18+12];
	ld.global.u32 	%r115, [%rd25+12];
	mad.lo.s32 	%r116, %r115, %r114, %r113;
	ld.global.u32 	%r117, [%rd18+16];
	ld.global.u32 	%r118, [%rd25+16];
	mad.lo.s32 	%r119, %r118, %r117, %r116;
	ld.global.u32 	%r120, [%rd18+20];
	ld.global.u32 	%r121, [%rd25+20];
	mad.lo.s32 	%r122, %r121, %r120, %r119;
	ld.global.u32 	%r123, [%rd18+24];
	ld.global.u32 	%r124, [%rd25+24];
	mad.lo.s32 	%r125, %r124, %r123, %r122;
	ld.global.u32 	%r126, [%rd18+28];
	ld.global.u32 	%r127, [%rd25+28];
	mad.lo.s32 	%r161, %r127, %r126, %r125;
	add.s32 	%r153, %r153, 8;
$L__BB0_8:
	setp.eq.s32 	%p9, %r17, 0;
	@%p9 bra 	$L__BB0_14;
	and.b32  	%r23, %r39, 3;
	setp.lt.u32 	%p10, %r17, 4;
	@%p10 bra 	$L__BB0_11;
	add.s32 	%r129, %r153, %r3;
	mul.wide.s32 	%rd26, %r129, 4;
	add.s64 	%rd27, %rd2, %rd26;
	ld.global.u32 	%r130, [%rd27];
	add.s32 	%r131, %r153, %r4;
	mul.wide.u32 	%rd28, %r131, 4;
	add.s64 	%rd29, %rd1, %rd28;
	ld.global.u32 	%r132, [%rd29];
	mad.lo.s32 	%r133, %r132, %r130, %r161;
	ld.global.u32 	%r134, [%rd27+4];
	cvt.u64.u32 	%rd30, %r4;
	cvt.u64.u32 	%rd31, %r153;
	add.s64 	%rd32, %rd31, %rd30;
	shl.b64 	%rd33, %rd32, 2;
	add.s64 	%rd34, %rd1, %rd33;
	ld.global.u32 	%r135, [%rd34+4];
	mad.lo.s32 	%r136, %r135, %r134, %r133;
	ld.global.u32 	%r137, [%rd27+8];
	ld.global.u32 	%r138, [%rd34+8];
	mad.lo.s32 	%r139, %r138, %r137, %r136;
	ld.global.u32 	%r140, [%rd27+12];
	ld.global.u32 	%r141, [%rd34+12];
	mad.lo.s32 	%r161, %r141, %r140, %r139;
	add.s32 	%r153, %r153, 4;
$L__BB0_11:
	setp.eq.s32 	%p11, %r23, 0;
	@%p11 bra 	$L__BB0_14;
	add.s32 	%r142, %r153, %r4;
	mul.wide.u32 	%rd35, %r142, 4;
	add.s64 	%rd42, %rd1, %rd35;
	add.s32 	%r159, %r153, %r3;
	neg.s32 	%r158, %r23;
$L__BB0_13:
	.pragma "nounroll";
	mul.wide.s32 	%rd36, %r159, 4;
	add.s64 	%rd37, %rd2, %rd36;
	ld.global.u32 	%r143, [%rd37];
	ld.global.u32 	%r144, [%rd42];
	mad.lo.s32 	%r161, %r144, %r143, %r161;
	add.s64 	%rd42, %rd42, 4;
	add.s32 	%r159, %r159, 1;
	add.s32 	%r158, %r158, 1;
	setp.ne.s32 	%p12, %r158, 0;
	@%p12 bra 	$L__BB0_13;
$L__BB0_14:
	mad.lo.s32 	%r145, %r40, %r1, %r50;
	cvta.to.global.u64 	%rd38, %rd10;
	mul.wide.s32 	%rd39, %r145, 4;
	add.s64 	%rd40, %rd38, %rd39;
	st.global.u32 	[%rd40], %r161;
$L__BB0_15:
	ret;

}


// ===== COMPILED SASS (sm_100) =====

	.target	sm_100

	.elftype	@"ET_EXEC"


//--------------------- .note.nv.tkinfo           --------------------------
	.section	.note.nv.tkinfo,"",@"SHT_NOTE"
	.sectionflags	@"SHF_NOTE_NV_TKINFO"
	.tkinfo
        /*0018*/ 	.word	0x00000002
        /*0030*/ 	.string	""
        /*0030*/ 	.string	"ptxas"
        /*0030*/ 	.string	"Cuda compilation tools, release 13.0, V13.0.88"
        /*0030*/ 	.string	"Build cuda_13.0.r13.0/compiler.36424714_0"
        /*0030*/ 	.string	"-arch sm_100 -m 64 "



//--------------------- .note.nv.cuinfo           --------------------------
	.section	.note.nv.cuinfo,"",@"SHT_NOTE"
	.sectionflags	@"SHF_NOTE_NV_CUINFO"
        /*0018*/ 	.short	0x0002
        /*001a*/ 	.short	0x0064
        /*001c*/ 	.short	0x0082
	.zero		2


//--------------------- .nv.info                  --------------------------
	.section	.nv.info,"",@"SHT_CUDA_INFO"
	.align	4


	//----- nvinfo : EIATTR_REGCOUNT
	.align		4
        /*0000*/ 	.byte	0x04, 0x2f
        /*0002*/ 	.short	(.L_1 - .L_0)
	.align		4
.L_0:
        /*0004*/ 	.word	index@(_Z15kernelMulMatrizPiiiS_iiS_i)
        /*0008*/ 	.word	0x0000001f


	//----- nvinfo : EIATTR_FRAME_SIZE
	.align		4
.L_1:
        /*000c*/ 	.byte	0x04, 0x11
        /*000e*/ 	.short	(.L_3 - .L_2)
	.align		4
.L_2:
        /*0010*/ 	.word	index@(_Z15kernelMulMatrizPiiiS_iiS_i)
        /*0014*/ 	.word	0x00000000


	//----- nvinfo : EIATTR_MIN_STACK_SIZE
	.align		4
.L_3:
        /*0018*/ 	.byte	0x04, 0x12
        /*001a*/ 	.short	(.L_5 - .L_4)
	.align		4
.L_4:
        /*001c*/ 	.word	index@(_Z15kernelMulMatrizPiiiS_iiS_i)
        /*0020*/ 	.word	0x00000000
.L_5:


//--------------------- .nv.compat                --------------------------
	.section	.nv.compat,"",@"SHT_CUDA_COMPAT_INFO"
	.align	4
        /*0000*/ 	.byte	0x02, 0x09, 0x00, 0x00, 0x02, 0x02, 0x01, 0x00, 0x02, 0x05, 0x05, 0x00, 0x03, 0x07, 0x01, 0x01
        /*0010*/ 	.byte	0x02, 0x03, 0x00, 0x00, 0x02, 0x06, 0x01, 0x00, 0x04, 0x0b, 0x08, 0x00, 0x09, 0x00, 0x00, 0x00
        /*0020*/ 	.byte	0x00, 0x00, 0x00, 0x00


//--------------------- .nv.info._Z15kernelMulMatrizPiiiS_iiS_i --------------------------
	.section	.nv.info._Z15kernelMulMatrizPiiiS_iiS_i,"",@"SHT_CUDA_INFO"
	.sectionflags	@""
	.align	4


	//----- nvinfo : EIATTR_CUDA_API_VERSION
	.align		4
        /*0000*/ 	.byte	0x04, 0x37
        /*0002*/ 	.short	(.L_7 - .L_6)
.L_6:
        /*0004*/ 	.word	0x00000082


	//----- nvinfo : EIATTR_KPARAM_INFO
	.align		4
.L_7:
        /*0008*/ 	.byte	0x04, 0x17
        /*000a*/ 	.short	(.L_9 - .L_8)
.L_8:
        /*000c*/ 	.word	0x00000000
        /*0010*/ 	.short	0x0007
        /*0012*/ 	.short	0x0028
        /*0014*/ 	.byte	0x00, 0xf0, 0x11, 0x00


	//----- nvinfo : EIATTR_KPARAM_INFO
	.align		4
.L_9:
        /*0018*/ 	.byte	0x04, 0x17
        /*001a*/ 	.short	(.L_11 - .L_10)
.L_10:
        /*001c*/ 	.word	0x00000000
        /*0020*/ 	.short	0x0006
        /*0022*/ 	.short	0x0020
        /*0024*/ 	.byte	0x00, 0xf5, 0x21, 0x00


	//----- nvinfo : EIATTR_KPARAM_INFO
	.align		4
.L_11:
        /*0028*/ 	.byte	0x04, 0x17
        /*002a*/ 	.short	(.L_13 - .L_12)
.L_12:
        /*002c*/ 	.word	0x00000000
        /*0030*/ 	.short	0x0005
        /*0032*/ 	.short	0x001c
        /*0034*/ 	.byte	0x00, 0xf0, 0x11, 0x00


	//----- nvinfo : EIATTR_KPARAM_INFO
	.align		4
.L_13:
        /*0038*/ 	.byte	0x04, 0x17
        /*003a*/ 	.short	(.L_15 - .L_14)
.L_14:
        /*003c*/ 	.word	0x00000000
        /*0040*/ 	.short	0x0004
        /*0042*/ 	.short	0x0018
        /*0044*/ 	.byte	0x00, 0xf0, 0x11, 0x00


	//----- nvinfo : EIATTR_KPARAM_INFO
	.align		4
.L_15:
        /*0048*/ 	.byte	0x04, 0x17
        /*004a*/ 	.short	(.L_17 - .L_16)
.L_16:
        /*004c*/ 	.word	0x00000000
        /*0050*/ 	.short	0x0003
        /*0052*/ 	.short	0x0010
        /*0054*/ 	.byte	0x00, 0xf5, 0x21, 0x00


	//----- nvinfo : EIATTR_KPARAM_INFO
	.align		4
.L_17:
        /*0058*/ 	.byte	0x04, 0x17
        /*005a*/ 	.short	(.L_19 - .L_18)
.L_18:
        /*005c*/ 	.word	0x00000000
        /*0060*/ 	.short	0x0002
        /*0062*/ 	.short	0x000c
        /*0064*/ 	.byte	0x00, 0xf0, 0x11, 0x00


	//----- nvinfo : EIATTR_KPARAM_INFO
	.align		4
.L_19:
        /*0068*/ 	.byte	0x04, 0x17
        /*006a*/ 	.short	(.L_21 - .L_20)
.L_20:
        /*006c*/ 	.word	0x00000000
        /*0070*/ 	.short	0x0001
        /*0072*/ 	.short	0x0008
        /*0074*/ 	.byte	0x00, 0xf0, 0x11, 0x00


	//----- nvinfo : EIATTR_KPARAM_INFO
	.align		4
.L_21:
        /*0078*/ 	.byte	0x04, 0x17
        /*007a*/ 	.short	(.L_23 - .L_22)
.L_22:
        /*007c*/ 	.word	0x00000000
        /*0080*/ 	.short	0x0000
        /*0082*/ 	.short	0x0000
        /*0084*/ 	.byte	0x00, 0xf5, 0x21, 0x00


	//----- nvinfo : EIATTR_SPARSE_MMA_MASK
	.align		4
.L_23:
        /*0088*/ 	.byte	0x03, 0x50
        /*008a*/ 	.short	0x0000


	//----- nvinfo : EIATTR_MAXREG_COUNT
	.align		4
        /*008c*/ 	.byte	0x03, 0x1b
        /*008e*/ 	.short	0x00ff


	//----- nvinfo : EIATTR_MERCURY_ISA_VERSION
	.align		4
        /*0090*/ 	.byte	0x03, 0x5f
        /*0092*/ 	.short	0x0101


	//----- nvinfo : EIATTR_VRC_CTA_INIT_COUNT
	.align		4
        /*0094*/ 	.byte	0x02, 0x4a
	.zero		1
	.zero		1


	//----- nvinfo : EIATTR_EXIT_INSTR_OFFSETS
	.align		4
        /*0098*/ 	.byte	0x04, 0x1c
        /*009a*/ 	.short	(.L_25 - .L_24)


	//   ....[0]....
.L_24:
        /*009c*/ 	.word	0x000000d0


	//   ....[1]....
        /*00a0*/ 	.word	0x00000bf0


	//----- nvinfo : EIATTR_CBANK_PARAM_SIZE
	.align		4
.L_25:
        /*00a4*/ 	.byte	0x03, 0x19
        /*00a6*/ 	.short	0x002c


	//----- nvinfo : EIATTR_PARAM_CBANK
	.align		4
        /*00a8*/ 	.byte	0x04, 0x0a
        /*00aa*/ 	.short	(.L_27 - .L_26)
	.align		4
.L_26:
        /*00ac*/ 	.word	index@(.nv.constant0._Z15kernelMulMatrizPiiiS_iiS_i)
        /*00b0*/ 	.short	0x0380
        /*00b2*/ 	.short	0x002c


	//----- nvinfo : EIATTR_SW_WAR
	.align		4
.L_27:
        /*00b4*/ 	.byte	0x04, 0x36
        /*00b6*/ 	.short	(.L_29 - .L_28)
.L_28:
        /*00b8*/ 	.word	0x00000008
.L_29:


//--------------------- .nv.callgraph             --------------------------
	.section	.nv.callgraph,"",@"SHT_CUDA_CALLGRAPH"
	.align	4
	.sectionentsize	8
	.align		4
        /*0000*/ 	.word	0x00000000
	.align		4
        /*0004*/ 	.word	0xffffffff
	.align		4
        /*0008*/ 	.word	0x00000000
	.align		4
        /*000c*/ 	.word	0xfffffffe
	.align		4
        /*0010*/ 	.word	0x00000000
	.align		4
        /*0014*/ 	.word	0xfffffffd
	.align		4
        /*0018*/ 	.word	0x00000000
	.align		4
        /*001c*/ 	.word	0xfffffffc


//--------------------- .text._Z15kernelMulMatrizPiiiS_iiS_i --------------------------
	.section	.text._Z15kernelMulMatrizPiiiS_iiS_i,"ax",@progbits
	.align	128
        .global         _Z15kernelMulMatrizPiiiS_iiS_i
        .type           _Z15kernelMulMatrizPiiiS_iiS_i,@function
        .size           _Z15kernelMulMatrizPiiiS_iiS_i,(.L_x_7 - _Z15kernelMulMatrizPiiiS_iiS_i)
        .other          _Z15kernelMulMatrizPiiiS_iiS_i,@"STO_CUDA_ENTRY STV_DEFAULT"
_Z15kernelMulMatrizPiiiS_iiS_i:
.text._Z15kernelMulMatrizPiiiS_iiS_i:
[----:B------:R-:W-:Y:S01]  /*0000*/  LDC R1, c[0x0][0x37c] ;  /* 0x0000df00ff017b82 */ /* 0x000fe20000000800 */
[----:B------:R-:W0:Y:S01]  /*0010*/  S2R R0, SR_CTAID.Y ;  /* 0x0000000000007919 */ /* 0x000e220000002600 */
[----:B------:R-:W1:Y:S01]  /*0020*/  LDCU UR4, c[0x0][0x360] ;  /* 0x00006c00ff0477ac */ /* 0x000e620008000800 */
[----:B------:R-:W0:Y:S01]  /*0030*/  S2R R3, SR_TID.Y ;  /* 0x0000000000037919 */ /* 0x000e220000002200 */
[----:B------:R-:W0:Y:S01]  /*0040*/  LDCU UR5, c[0x0][0x364] ;  /* 0x00006c80ff0577ac */ /* 0x000e220008000800 */
[----:B------:R-:W1:Y:S01]  /*0050*/  S2R R7, SR_CTAID.X ;  /* 0x0000000000077919 */ /* 0x000e620000002500 */
[----:B------:R-:W2:Y:S01]  /*0060*/  LDCU UR6, c[0x0][0x398] ;  /* 0x00007300ff0677ac */ /* 0x000ea20008000800 */
[----:B------:R-:W1:Y:S01]  /*0070*/  S2R R2, SR_TID.X ;  /* 0x0000000000027919 */ /* 0x000e620000002100 */
[----:B------:R-:W3:Y:S01]  /*0080*/  LDCU UR7, c[0x0][0x388] ;  /* 0x00007100ff0777ac */ /* 0x000ee20008000800 */
[----:B0-----:R-:W-:-:S05]  /*0090*/  IMAD R0, R0, UR5, R3 ;  /* 0x0000000500007c24 */ /* 0x001fca000f8e0203 */
[----:B--2---:R-:W-:Y:S01]  /*00a0*/  ISETP.GE.AND P0, PT, R0, UR6, PT ;  /* 0x0000000600007c0c */ /* 0x004fe2000bf06270 */
[----:B-1----:R-:W-:-:S05]  /*00b0*/  IMAD R7, R7, UR4, R2 ;  /* 0x0000000407077c24 */ /* 0x002fca000f8e0202 */
[----:B---3--:R-:W-:-:S13]  /*00c0*/  ISETP.GE.OR P0, PT, R7, UR7, P0 ;  /* 0x0000000707007c0c */ /* 0x008fda0008706670 */
[----:B------:R-:W-:Y:S05]  /*00d0*/  @P0 EXIT ;  /* 0x000000000000094d */ /* 0x000fea0003800000 */
[----:B------:R-:W0:Y:S01]  /*00e0*/  LDCU UR7, c[0x0][0x39c] ;  /* 0x00007380ff0777ac */ /* 0x000e220008000800 */
[----:B------:R-:W-:Y:S01]  /*00f0*/  HFMA2 R14, -RZ, RZ, 0, 0 ;  /* 0x00000000ff0e7431 */ /* 0x000fe200000001ff */
[----:B------:R-:W1:Y:S01]  /*0100*/  LDCU.64 UR12, c[0x0][0x358] ;  /* 0x00006b00ff0c77ac */ /* 0x000e620008000a00 */
[----:B0-----:R-:W-:-:S09]  /*0110*/  UISETP.GE.AND UP0, UPT, UR7, 0x1, UPT ;  /* 0x000000010700788c */ /* 0x001fd2000bf06270 */
[----:B-1----:R-:W-:Y:S05]  /*0120*/  BRA.U !UP0, `(.L_x_0) ;  /* 0x00000009089c7547 */ /* 0x002fea000b800000 */
[----:B------:R-:W0:Y:S01]  /*0130*/  LDCU UR5, c[0x0][0x38c] ;  /* 0x00007180ff0577ac */ /* 0x000e220008000800 */
[----:B------:R-:W-:Y:S01]  /*0140*/  IMAD R8, R0, UR7, RZ ;  /* 0x0000000700087c24 */ /* 0x000fe2000f8e02ff */
[----:B------:R-:W-:Y:S01]  /*0150*/  MOV R14, RZ ;  /* 0x000000ff000e7202 */ /* 0x000fe20000000f00 */
[----:B------:R-:W-:Y:S02]  /*0160*/  UISETP.GE.U32.AND UP1, UPT, UR7, 0x10, UPT ;  /* 0x000000100700788c */ /* 0x000fe4000bf26070 */
[----:B------:R-:W-:Y:S01]  /*0170*/  ULOP3.LUT UR10, UR7, 0xf, URZ, 0xc0, !UPT ;  /* 0x0000000f070a7892 */ /* 0x000fe2000f8ec0ff */
[----:B------:R-:W-:-:S03]  /*0180*/  UMOV UR4, URZ ;  /* 0x000000ff00047c82 */ /* 0x000fc60008000000 */
[----:B------:R-:W-:Y:S01]  /*0190*/  UISETP.NE.AND UP0, UPT, UR10, URZ, UPT ;  /* 0x000000ff0a00728c */ /* 0x000fe2000bf05270 */
[----:B0-----:R-:W-:Y:S02]  /*01a0*/  IMAD R9, R7, UR5, RZ ;  /* 0x0000000507097c24 */ /* 0x001fe4000f8e02ff */
[----:B------:R-:W-:Y:S08]  /*01b0*/  BRA.U !UP1, `(.L_x_1) ;  /* 0x0000000509107547 */ /* 0x000ff0000b800000 */
[----:B------:R-:W0:Y:S01]  /*01c0*/  LDC.64 R2, c[0x0][0x390] ;  /* 0x0000e400ff027b82 */ /* 0x000e220000000a00 */
[----:B------:R-:W1:Y:S01]  /*01d0*/  LDCU.64 UR8, c[0x0][0x380] ;  /* 0x00007000ff0877ac */ /* 0x000e620008000a00 */
[----:B------:R-:W-:Y:S02]  /*01e0*/  MOV R14, RZ ;  /* 0x000000ff000e7202 */ /* 0x000fe40000000f00 */
[----:B------:R-:W-:Y:S01]  /*01f0*/  MOV R6, R9 ;  /* 0x0000000900067202 */ /* 0x000fe20000000f00 */
[----:B------:R-:W-:Y:S02]  /*0200*/  ULOP3.LUT UR4, UR7, 0x7ffffff0, URZ, 0xc0, !UPT ;  /* 0x7ffffff007047892 */ /* 0x000fe4000f8ec0ff */
[----:B-1----:R-:W-:Y:S02]  /*0210*/  UIADD3 UR5, UP1, UPT, UR8, 0x20, URZ ;  /* 0x0000002008057890 */ /* 0x002fe4000ff3e0ff */
[----:B------:R-:W-:Y:S02]  /*0220*/  UIADD3 UR8, UPT, UPT, -UR4, URZ, URZ ;  /* 0x000000ff04087290 */ /* 0x000fe4000fffe1ff */
[----:B------:R-:W-:Y:S01]  /*0230*/  UIADD3.X UR6, UPT, UPT, URZ, UR9, URZ, UP1, !UPT ;  /* 0x00000009ff067290 */ /* 0x000fe20008ffe4ff */
[----:B0-----:R-:W-:-:S03]  /*0240*/  IMAD.WIDE.U32 R2, R8, 0x4, R2 ;  /* 0x0000000408027825 */ /* 0x001fc600078e0002 */
[----:B------:R-:W-:-:S04]  /*0250*/  IADD3 R2, P0, PT, R2, 0x20, RZ ;  /* 0x0000002002027810 */ /* 0x000fc80007f1e0ff */
[----:B------:R-:W-:-:S09]  /*0260*/  IADD3.X R3, PT, PT, RZ, R3, RZ, P0, !PT ;  /* 0x00000003ff037210 */ /* 0x000fd200007fe4ff */
.L_x_2:
[----:B------:R-:W-:Y:S01]  /*0270*/  MOV R4, UR5 ;  /* 0x0000000500047c02 */ /* 0x000fe20008000f00 */
[----:B------:R-:W2:Y:S01]  /*0280*/  LDG.E R16, desc[UR12][R2.64+-0x20] ;  /* 0xffffe00c02107981 */ /* 0x000ea2000c1e1900 */
[----:B------:R-:W-:-:S03]  /*0290*/  MOV R5, UR6 ;  /* 0x0000000600057c02 */ /* 0x000fc60008000f00 */
[----:B------:R-:W3:Y:S01]  /*02a0*/  LDG.E R24, desc[UR12][R2.64+-0x1c] ;  /* 0xffffe40c02187981 */ /* 0x000ee2000c1e1900 */
[----:B------:R-:W-:-:S03]  /*02b0*/  IMAD.WIDE R4, R6, 0x4, R4 ;  /* 0x0000000406047825 */ /* 0x000fc600078e0204 */
[----:B------:R-:W4:Y:S04]  /*02c0*/  LDG.E R18, desc[UR12][R2.64+-0x18] ;  /* 0xffffe80c02127981 */ /* 0x000f28000c1e1900 */
[----:B------:R-:W2:Y:S04]  /*02d0*/  LDG.E R15, desc[UR12][R4.64+-0x20] ;  /* 0xffffe00c040f7981 */ /* 0x000ea8000c1e1900 */
[----:B------:R-:W3:Y:S04]  /*02e0*/  LDG.E R17, desc[UR12][R4.64+-0x1c] ;  /* 0xffffe40c04117981 */ /* 0x000ee8000c1e1900 */
[----:B------:R-:W4:Y:S04]  /*02f0*/  LDG.E R19, desc[UR12][R4.64+-0x18] ;  /* 0xffffe80c04137981 */ /* 0x000f28000c1e1900 */
[----:B------:R-:W5:Y:S04]  /*0300*/  LDG.E R20, desc[UR12][R2.64+-0x14] ;  /* 0xffffec0c02147981 */ /* 0x000f68000c1e1900 */
        /* <DEDUP_REMOVED lines=9> */
[----:B------:R-:W5:Y:S01]  /*03a0*/  LDG.E R27, desc[UR12][R2.64+0x1c] ;  /* 0x00001c0c021b7981 */ /* 0x000f62000c1e1900 */
[----:B--2---:R-:W-:-:S03]  /*03b0*/  IMAD R16, R15, R16, R14 ;  /* 0x000000100f107224 */ /* 0x004fc600078e020e */
[----:B------:R-:W2:Y:S01]  /*03c0*/  LDG.E R15, desc[UR12][R2.64+-0x4] ;  /* 0xfffffc0c020f7981 */ /* 0x000ea2000c1e1900 */
[----:B---3--:R-:W-:-:S03]  /*03d0*/  IMAD R24, R17, R24, R16 ;  /* 0x0000001811187224 */ /* 0x008fc600078e0210 */
[----:B------:R-:W2:Y:S01]  /*03e0*/  LDG.E R14, desc[UR12][R4.64+-0x4] ;  /* 0xfffffc0c040e7981 */ /* 0x000ea2000c1e1900 */
[----:B----4-:R-:W-:-:S03]  /*03f0*/  IMAD R24, R19, R18, R24 ;  /* 0x0000001213187224 */ /* 0x010fc600078e0218 */
[----:B------:R-:W3:Y:S04]  /*0400*/  LDG.E R16, desc[UR12][R2.64] ;  /* 0x0000000c02107981 */ /* 0x000ee8000c1e1900 */
[----:B------:R-:W3:Y:S01]  /*0410*/  LDG.E R17, desc[UR12][R4.64] ;  /* 0x0000000c04117981 */ /* 0x000ee2000c1e1900 */
[----:B-----5:R-:W-:-:S03]  /*0420*/  IMAD R24, R21, R20, R24 ;  /* 0x0000001415187224 */ /* 0x020fc600078e0218 */
[----:B------:R-:W4:Y:S04]  /*0430*/  LDG.E R19, desc[UR12][R2.64+0x4] ;  /* 0x0000040c02137981 */ /* 0x000f28000c1e1900 */
[----:B------:R-:W4:Y:S01]  /*0440*/  LDG.E R18, desc[UR12][R4.64+0x4] ;  /* 0x0000040c04127981 */ /* 0x000f22000c1e1900 */
[----:B------:R-:W-:-:S03]  /*0450*/  IMAD R24, R23, R22, R24 ;  /* 0x0000001617187224 */ /* 0x000fc600078e0218 */
[----:B------:R-:W5:Y:S04]  /*0460*/  LDG.E R21, desc[UR12][R2.64+0x8] ;  /* 0x0000080c02157981 */ /* 0x000f68000c1e1900 */
[----:B------:R-:W5:Y:S01]  /*0470*/  LDG.E R20, desc[UR12][R4.64+0x8] ;  /* 0x0000080c04147981 */ /* 0x000f62000c1e1900 */
[----:B------:R-:W-:-:S03]  /*0480*/  IMAD R24, R11, R10, R24 ;  /* 0x0000000a0b187224 */ /* 0x000fc600078e0218 */
[----:B------:R-:W5:Y:S04]  /*0490*/  LDG.E R23, desc[UR12][R2.64+0xc] ;  /* 0x00000c0c02177981 */ /* 0x000f68000c1e1900 */
[----:B------:R-:W5:Y:S04]  /*04a0*/  LDG.E R22, desc[UR12][R4.64+0xc] ;  /* 0x00000c0c04167981 */ /* 0x000f68000c1e1900 */
[----:B------:R-:W5:Y:S01]  /*04b0*/  LDG.E R10, desc[UR12][R2.64+0x10] ;  /* 0x0000100c020a7981 */ /* 0x000f62000c1e1900 */
[----:B------:R-:W-:-:S03]  /*04c0*/  IMAD R28, R13, R12, R24 ;  /* 0x0000000c0d1c7224 */ /* 0x000fc600078e0218 */
[----:B------:R-:W5:Y:S04]  /*04d0*/  LDG.E R11, desc[UR12][R4.64+0x10] ;  /* 0x0000100c040b7981 */ /* 0x000f68000c1e1900 */
[----:B------:R-:W5:Y:S04]  /*04e0*/  LDG.E R24, desc[UR12][R4.64+0x14] ;  /* 0x0000140c04187981 */ /* 0x000f68000c1e1900 */
[----:B------:R0:W5:Y:S04]  /*04f0*/  LDG.E R12, desc[UR12][R2.64+0x18] ;  /* 0x0000180c020c7981 */ /* 0x000168000c1e1900 */
[----:B------:R-:W5:Y:S01]  /*0500*/  LDG.E R13, desc[UR12][R4.64+0x18] ;  /* 0x0000180c040d7981 */ /* 0x000f62000c1e1900 */
[----:B------:R-:W-:-:S04]  /*0510*/  UIADD3 UR8, UPT, UPT, UR8, 0x10, URZ ;  /* 0x0000001008087890 */ /* 0x000fc8000fffe0ff */
[----:B------:R-:W-:Y:S01]  /*0520*/  UISETP.NE.AND UP1, UPT, UR8, URZ, UPT ;  /* 0x000000ff0800728c */ /* 0x000fe2000bf25270 */
[----:B0-----:R-:W-:Y:S02]  /*0530*/  IADD3 R2, P0, PT, R2, 0x40, RZ ;  /* 0x0000004002027810 */ /* 0x001fe40007f1e0ff */
[----:B------:R-:W-:Y:S02]  /*0540*/  IADD3 R6, PT, PT, R6, 0x10, RZ ;  /* 0x0000001006067810 */ /* 0x000fe40007ffe0ff */
[----:B------:R-:W-:Y:S01]  /*0550*/  IADD3.X R3, PT, PT, RZ, R3, RZ, P0, !PT ;  /* 0x00000003ff037210 */ /* 0x000fe200007fe4ff */
[----:B--2---:R-:W-:-:S04]  /*0560*/  IMAD R14, R14, R15, R28 ;  /* 0x0000000f0e0e7224 */ /* 0x004fc800078e021c */
[----:B---3--:R-:W-:-:S04]  /*0570*/  IMAD R14, R17, R16, R14 ;  /* 0x00000010110e7224 */ /* 0x008fc800078e020e */
[----:B----4-:R-:W-:-:S04]  /*0580*/  IMAD R14, R18, R19, R14 ;  /* 0x00000013120e7224 */ /* 0x010fc800078e020e */
[----:B-----5:R-:W-:-:S04]  /*0590*/  IMAD R14, R20, R21, R14 ;  /* 0x00000015140e7224 */ /* 0x020fc800078e020e */
[----:B------:R-:W-:-:S04]  /*05a0*/  IMAD R14, R22, R23, R14 ;  /* 0x00000017160e7224 */ /* 0x000fc800078e020e */
[----:B------:R-:W-:-:S04]  /*05b0*/  IMAD R10, R11, R10, R14 ;  /* 0x0000000a0b0a7224 */ /* 0x000fc800078e020e */
[----:B------:R-:W-:-:S04]  /*05c0*/  IMAD R10, R24, R25, R10 ;  /* 0x00000019180a7224 */ /* 0x000fc800078e020a */
[----:B------:R-:W-:-:S04]  /*05d0*/  IMAD R10, R13, R12, R10 ;  /* 0x0000000c0d0a7224 */ /* 0x000fc800078e020a */
[----:B------:R-:W-:Y:S01]  /*05e0*/  IMAD R14, R26, R27, R10 ;  /* 0x0000001b1a0e7224 */ /* 0x000fe200078e020a */
[----:B------:R-:W-:Y:S06]  /*05f0*/  BRA.U UP1, `(.L_x_2) ;  /* 0xfffffffd011c7547 */ /* 0x000fec000b83ffff */
.L_x_1:
[----:B------:R-:W-:Y:S05]  /*0600*/  BRA.U !UP0, `(.L_x_0) ;  /* 0x0000000508647547 */ /* 0x000fea000b800000 */
[----:B------:R-:W-:Y:S02]  /*0610*/  UISETP.GE.U32.AND UP0, UPT, UR10, 0x8, UPT ;  /* 0x000000080a00788c */ /* 0x000fe4000bf06070 */
[----:B------:R-:W-:-:S04]  /*0620*/  ULOP3.LUT UR6, UR7, 0x7, URZ, 0xc0, !UPT ;  /* 0x0000000707067892 */ /* 0x000fc8000f8ec0ff */
[----:B------:R-:W-:-:S03]  /*0630*/  UISETP.NE.AND UP1, UPT, UR6, URZ, UPT ;  /* 0x000000ff0600728c */ /* 0x000fc6000bf25270 */
[----:B------:R-:W-:Y:S08]  /*0640*/  BRA.U !UP0, `(.L_x_3) ;  /* 0x0000000108907547 */ /* 0x000ff0000b800000 */
[----:B------:R-:W0:Y:S01]  /*0650*/  LDC.64 R10, c[0x0][0x390] ;  /* 0x0000e400ff0a7b82 */ /* 0x000e220000000a00 */
[----:B------:R-:W1:Y:S01]  /*0660*/  LDCU.64 UR8, c[0x0][0x390] ;  /* 0x00007200ff0877ac */ /* 0x000e620008000a00 */
[C---:B------:R-:W-:Y:S02]  /*0670*/  IADD3 R13, PT, PT, R8.reuse, UR4, RZ ;  /* 0x00000004080d7c10 */ /* 0x040fe4000fffe0ff */
[----:B------:R-:W-:Y:S02]  /*0680*/  IADD3 R6, P0, PT, R8, UR4, RZ ;  /* 0x0000000408067c10 */ /* 0x000fe4000ff1e0ff */
[----:B------:R-:W-:Y:S02]  /*0690*/  IADD3 R3, PT, PT, R9, UR4, RZ ;  /* 0x0000000409037c10 */ /* 0x000fe4000fffe0ff */
[----:B------:R-:W2:Y:S01]  /*06a0*/  LDC.64 R4, c[0x0][0x380] ;  /* 0x0000e000ff047b82 */ /* 0x000ea20000000a00 */
[----:B0-----:R-:W-:Y:S01]  /*06b0*/  IMAD.WIDE.U32 R10, R13, 0x4, R10 ;  /* 0x000000040d0a7825 */ /* 0x001fe200078e000a */
[----:B------:R-:W-:-:S02]  /*06c0*/  IADD3.X R13, PT, PT, RZ, RZ, RZ, P0, !PT ;  /* 0x000000ffff0d7210 */ /* 0x000fc400007fe4ff */
[C---:B-1----:R-:W-:Y:S02]  /*06d0*/  LEA R2, P0, R6.reuse, UR8, 0x2 ;  /* 0x0000000806027c11 */ /* 0x042fe4000f8010ff */
[----:B------:R-:W3:Y:S01]  /*06e0*/  LDG.E R16, desc[UR12][R10.64] ;  /* 0x0000000c0a107981 */ /* 0x000ee2000c1e1900 */
[----:B--2---:R-:W-:Y:S01]  /*06f0*/  IMAD.WIDE R4, R3, 0x4, R4 ;  /* 0x0000000403047825 */ /* 0x004fe200078e0204 */
[----:B------:R-:W-:-:S04]  /*0700*/  LEA.HI.X R3, R6, UR9, R13, 0x2, P0 ;  /* 0x0000000906037c11 */ /* 0x000fc800080f140d */
[----:B------:R-:W3:Y:S04]  /*0710*/  LDG.E R15, desc[UR12][R4.64] ;  /* 0x0000000c040f7981 */ /* 0x000ee8000c1e1900 */
[----:B------:R-:W2:Y:S04]  /*0720*/  LDG.E R18, desc[UR12][R4.64+0x4] ;  /* 0x0000040c04127981 */ /* 0x000ea8000c1e1900 */
[----:B------:R-:W2:Y:S04]  /*0730*/  LDG.E R17, desc[UR12][R2.64+0x4] ;  /* 0x0000040c02117981 */ /* 0x000ea8000c1e1900 */
[----:B------:R-:W4:Y:S04]  /*0740*/  LDG.E R20, desc[UR12][R4.64+0x8] ;  /* 0x0000080c04147981 */ /* 0x000f28000c1e1900 */
        /* <DEDUP_REMOVED lines=11> */
[----:B------:R-:W-:Y:S01]  /*0800*/  UIADD3 UR4, UPT, UPT, UR4, 0x8, URZ ;  /* 0x0000000804047890 */ /* 0x000fe2000fffe0ff */
[----:B---3--:R-:W-:-:S04]  /*0810*/  IMAD R15, R15, R16, R14 ;  /* 0x000000100f0f7224 */ /* 0x008fc800078e020e */
[----:B--2---:R-:W-:-:S04]  /*0820*/  IMAD R15, R18, R17, R15 ;  /* 0x00000011120f7224 */ /* 0x004fc800078e020f */
[----:B----4-:R-:W-:-:S04]  /*0830*/  IMAD R15, R20, R19, R15 ;  /* 0x00000013140f7224 */ /* 0x010fc800078e020f */
[----:B-----5:R-:W-:-:S04]  /*0840*/  IMAD R15, R22, R21, R15 ;  /* 0x00000015160f7224 */ /* 0x020fc800078e020f */
[----:B------:R-:W-:-:S04]  /*0850*/  IMAD R15, R24, R23, R15 ;  /* 0x00000017180f7224 */ /* 0x000fc800078e020f */
[----:B------:R-:W-:-:S04]  /*0860*/  IMAD R12, R12, R13, R15 ;  /* 0x0000000d0c0c7224 */ /* 0x000fc800078e020f */
[----:B------:R-:W-:-:S04]  /*0870*/  IMAD R11, R6, R11, R12 ;  /* 0x0000000b060b7224 */ /* 0x000fc800078e020c */
[----:B------:R-:W-:-:S07]  /*0880*/  IMAD R14, R25, R10, R11 ;  /* 0x0000000a190e7224 */ /* 0x000fce00078e020b */
.L_x_3:
        /* <DEDUP_REMOVED lines=13> */
[----:B-1----:R-:W-:-:S03]  /*0960*/  LEA R2, P0, R6, UR6, 0x2 ;  /* 0x0000000606027c11 */ /* 0x002fc6000f8010ff */
[----:B------:R-:W3:Y:S01]  /*0970*/  LDG.E R10, desc[UR12][R10.64] ;  /* 0x0000000c0a0a7981 */ /* 0x000ee2000c1e1900 */
[----:B------:R-:W-:Y:S01]  /*0980*/  LEA.HI.X R3, R6, UR7, R3, 0x2, P0 ;  /* 0x0000000706037c11 */ /* 0x000fe200080f1403 */
[----:B--2---:R-:W-:-:S04]  /*0990*/  IMAD.WIDE R4, R13, 0x4, R4 ;  /* 0x000000040d047825 */ /* 0x004fc800078e0204 */
[----:B------:R-:W2:Y:S04]  /*09a0*/  LDG.E R12, desc[UR12][R2.64+0x4] ;  /* 0x0000040c020c7981 */ /* 0x000ea8000c1e1900 */
[----:B------:R-:W3:Y:S04]  /*09b0*/  LDG.E R13, desc[UR12][R4.64] ;  /* 0x0000000c040d7981 */ /* 0x000ee8000c1e1900 */
[----:B------:R-:W2:Y:S04]  /*09c0*/  LDG.E R6, desc[UR12][R4.64+0x4] ;  /* 0x0000040c04067981 */ /* 0x000ea8000c1e1900 */
[----:B------:R-:W4:Y:S04]  /*09d0*/  LDG.E R15, desc[UR12][R4.64+0x8] ;  /* 0x0000080c040f7981 */ /* 0x000f28000c1e1900 */
[----:B------:R-:W4:Y:S04]  /*09e0*/  LDG.E R16, desc[UR12][R2.64+0x8] ;  /* 0x0000080c02107981 */ /* 0x000f28000c1e1900 */
[----:B------:R-:W5:Y:S04]  /*09f0*/  LDG.E R18, desc[UR12][R2.64+0xc] ;  /* 0x00000c0c02127981 */ /* 0x000f68000c1e1900 */
[----:B------:R-:W5:Y:S01]  /*0a00*/  LDG.E R17, desc[UR12][R4.64+0xc] ;  /* 0x00000c0c04117981 */ /* 0x000f62000c1e1900 */
[----:B------:R-:W-:Y:S01]  /*0a10*/  UIADD3 UR4, UPT, UPT, UR4, 0x4, URZ ;  /* 0x0000000404047890 */ /* 0x000fe2000fffe0ff */
[----:B---3--:R-:W-:-:S04]  /*0a20*/  IMAD R13, R13, R10, R14 ;  /* 0x0000000a0d0d7224 */ /* 0x008fc800078e020e */
[----:B--2---:R-:W-:-:S04]  /*0a30*/  IMAD R6, R6, R12, R13 ;  /* 0x0000000c06067224 */ /* 0x004fc800078e020d */
[----:B----4-:R-:W-:-:S04]  /*0a40*/  IMAD R6, R15, R16, R6 ;  /* 0x000000100f067224 */ /* 0x010fc800078e0206 */
[----:B-----5:R-:W-:-:S07]  /*0a50*/  IMAD R14, R17, R18, R6 ;  /* 0x00000012110e7224 */ /* 0x020fce00078e0206 */
.L_x_4:
[----:B------:R-:W-:Y:S05]  /*0a60*/  BRA.U !UP1, `(.L_x_0) ;  /* 0x00000001094c7547 */ /* 0x000fea000b800000 */
[----:B------:R-:W0:Y:S01]  /*0a70*/  LDC.64 R4, c[0x0][0x390] ;  /* 0x0000e400ff047b82 */ /* 0x000e220000000a00 */
[----:B------:R-:W-:Y:S01]  /*0a80*/  IADD3 R11, PT, PT, R8, UR4, RZ ;  /* 0x00000004080b7c10 */ /* 0x000fe2000fffe0ff */
[----:B------:R-:W-:-:S06]  /*0a90*/  UIADD3 UR5, UPT, UPT, -UR5, URZ, URZ ;  /* 0x000000ff05057290 */ /* 0x000fcc000fffe1ff */
[----:B------:R-:W1:Y:S01]  /*0aa0*/  LDC.64 R2, c[0x0][0x380] ;  /* 0x0000e000ff027b82 */ /* 0x000e620000000a00 */
[----:B0-----:R-:W-:Y:S01]  /*0ab0*/  IMAD.WIDE.U32 R4, R11, 0x4, R4 ;  /* 0x000000040b047825 */ /* 0x001fe200078e0004 */
[----:B------:R-:W-:Y:S02]  /*0ac0*/  IADD3 R11, PT, PT, R9, UR4, RZ ;  /* 0x00000004090b7c10 */ /* 0x000fe4000fffe0ff */
[----:B------:R-:W-:Y:S02]  /*0ad0*/  MOV R8, R4 ;  /* 0x0000000400087202 */ /* 0x000fe40000000f00 */
[----:B------:R-:W-:-:S07]  /*0ae0*/  MOV R13, R5 ;  /* 0x00000005000d7202 */ /* 0x000fce0000000f00 */
.L_x_5:
[----:B-1----:R-:W-:Y:S01]  /*0af0*/  IMAD.WIDE R4, R11, 0x4, R2 ;  /* 0x000000040b047825 */ /* 0x002fe200078e0202 */
[----:B------:R-:W-:-:S05]  /*0b00*/  MOV R9, R13 ;  /* 0x0000000d00097202 */ /* 0x000fca0000000f00 */
[----:B------:R-:W2:Y:S04]  /*0b10*/  LDG.E R5, desc[UR12][R4.64] ;  /* 0x0000000c04057981 */ /* 0x000ea8000c1e1900 */
[----:B------:R0:W2:Y:S01]  /*0b20*/  LDG.E R6, desc[UR12][R8.64] ;  /* 0x0000000c08067981 */ /* 0x0000a2000c1e1900 */
[----:B------:R-:W-:Y:S01]  /*0b30*/  UIADD3 UR5, UPT, UPT, UR5, 0x1, URZ ;  /* 0x0000000105057890 */ /* 0x000fe2000fffe0ff */
[----:B------:R-:W-:-:S03]  /*0b40*/  IADD3 R11, PT, PT, R11, 0x1, RZ ;  /* 0x000000010b0b7810 */ /* 0x000fc60007ffe0ff */
[----:B------:R-:W-:Y:S01]  /*0b50*/  UISETP.NE.AND UP0, UPT, UR5, URZ, UPT ;  /* 0x000000ff0500728c */ /* 0x000fe2000bf05270 */
[----:B0-----:R-:W-:-:S04]  /*0b60*/  IADD3 R8, P0, PT, R8, 0x4, RZ ;  /* 0x0000000408087810 */ /* 0x001fc80007f1e0ff */
[----:B------:R-:W-:Y:S01]  /*0b70*/  IADD3.X R13, PT, PT, RZ, R13, RZ, P0, !PT ;  /* 0x0000000dff0d7210 */ /* 0x000fe200007fe4ff */
[----:B--2---:R-:W-:-:S03]  /*0b80*/  IMAD R14, R5, R6, R14 ;  /* 0x00000006050e7224 */ /* 0x004fc600078e020e */
[----:B------:R-:W-:Y:S05]  /*0b90*/  BRA.U UP0, `(.L_x_5) ;  /* 0xfffffffd00d47547 */ /* 0x000fea000b83ffff */
.L_x_0:
[----:B------:R-:W0:Y:S01]  /*0ba0*/  LDC.64 R2, c[0x0][0x3a0] ;  /* 0x0000e800ff027b82 */ /* 0x000e220000000a00 */
[----:B------:R-:W1:Y:S02]  /*0bb0*/  LDCU UR4, c[0x0][0x3a8] ;  /* 0x00007500ff0477ac */ /* 0x000e640008000800 */
[----:B-1----:R-:W-:-:S04]  /*0bc0*/  IMAD R7, R7, UR4, R0 ;  /* 0x0000000407077c24 */ /* 0x002fc8000f8e0200 */
[----:B0-----:R-:W-:-:S05]  /*0bd0*/  IMAD.WIDE R2, R7, 0x4, R2 ;  /* 0x0000000407027825 */ /* 0x001fca00078e0202 */
[----:B------:R-:W-:Y:S01]  /*0be0*/  STG.E desc[UR12][R2.64], R14 ;  /* 0x0000000e02007986 */ /* 0x000fe2000c10190c */
[----:B------:R-:W-:Y:S05]  /*0bf0*/  EXIT ;  /* 0x000000000000794d */ /* 0x000fea0003800000 */
.L_x_6:
[----:B------:R-:W-:-:S00]  /*0c00*/  BRA `(.L_x_6) ;  /* 0xfffffffc00fc7947 */ /* 0x000fc0000383ffff */
[----:B------:R-:W-:-:S00]  /*0c10*/  NOP ;  /* 0x0000000000007918 */ /* 0x000fc00000000000 */
        /* <DEDUP_REMOVED lines=14> */
.L_x_7:


//--------------------- .nv.shared.reserved.0     --------------------------
	.section	.nv.shared.reserved.0,"aw",@nobits
	.weak		__nv_reservedSMEM_offset_0_alias
	.size		__nv_reservedSMEM_offset_0_alias, 0, 64
	.other		__nv_reservedSMEM_offset_0_alias,@"STO_CUDA_RESERVED_SHARED STV_DEFAULT"
__nv_reservedSMEM_offset_0_alias:
	.zero		0
	.zero		64


//--------------------- .nv.constant0._Z15kernelMulMatrizPiiiS_iiS_i --------------------------
	.section	.nv.constant0._Z15kernelMulMatrizPiiiS_iiS_i,"a",@progbits
	.sectionflags	@""
	.align	4
.nv.constant0._Z15kernelMulMatrizPiiiS_iiS_i:
	.zero		940


//--------------------- SYMBOLS --------------------------

	.type		.nv.reservedSmem.offset0,@object
	.size		.nv.reservedSmem.offset0,0x4
